//
// Generated by NVIDIA NVVM Compiler
//
// Compiler Build ID: CL-36424714
// Cuda compilation tools, release 13.0, V13.0.88
// Based on NVVM 20.0.0
//

.version 9.0
.target sm_100
.address_size 64

	// .globl	_Z9mulKernelPdPKdS1_

.visible .entry _Z9mulKernelPdPKdS1_(
	.param .u64 .ptr .align 1 _Z9mulKernelPdPKdS1__param_0,
	.param .u64 .ptr .align 1 _Z9mulKernelPdPKdS1__param_1,
	.param .u64 .ptr .align 1 _Z9mulKernelPdPKdS1__param_2
)
{
	.reg .b32 	%r<2>;
	.reg .b64 	%rd<11>;
	.reg .b64 	%fd<4>;

	ld.param.u64 	%rd1, [_Z9mulKernelPdPKdS1__param_0];
	ld.param.u64 	%rd2, [_Z9mulKernelPdPKdS1__param_1];
	ld.param.u64 	%rd3, [_Z9mulKernelPdPKdS1__param_2];
	cvta.to.global.u64 	%rd4, %rd1;
	cvta.to.global.u64 	%rd5, %rd3;
	cvta.to.global.u64 	%rd6, %rd2;
	mov.u32 	%r1, %tid.x;
	mul.wide.u32 	%rd7, %r1, 8;
	add.s64 	%rd8, %rd6, %rd7;
	ld.global.f64 	%fd1, [%rd8];
	add.s64 	%rd9, %rd5, %rd7;
	ld.global.f64 	%fd2, [%rd9];
	mul.f64 	%fd3, %fd1, %fd2;
	add.s64 	%rd10, %rd4, %rd7;
	st.global.f64 	[%rd10], %fd3;
	ret;

}


// ===== COMPILED SASS (sm_100) =====

	.target	sm_100

	.elftype	@"ET_EXEC"


//--------------------- .note.nv.tkinfo           --------------------------
	.section	.note.nv.tkinfo,"",@"SHT_NOTE"
	.sectionflags	@"SHF_NOTE_NV_TKINFO"
	.tkinfo
        /*0018*/ 	.word	0x00000002
        /*0030*/ 	.string	""
        /*0030*/ 	.string	"ptxas"
        /*0030*/ 	.string	"Cuda compilation tools, release 13.0, V13.0.88"
        /*0030*/ 	.string	"Build cuda_13.0.r13.0/compiler.36424714_0"
        /*0030*/ 	.string	"-arch sm_100 -m 64 "



//--------------------- .note.nv.cuinfo           --------------------------
	.section	.note.nv.cuinfo,"",@"SHT_NOTE"
	.sectionflags	@"SHF_NOTE_NV_CUINFO"
        /*0018*/ 	.short	0x0002
        /*001a*/ 	.short	0x0064
        /*001c*/ 	.short	0x0082
	.zero		2


//--------------------- .nv.info                  --------------------------
	.section	.nv.info,"",@"SHT_CUDA_INFO"
	.align	4


	//----- nvinfo : EIATTR_REGCOUNT
	.align		4
        /*0000*/ 	.byte	0x04, 0x2f
        /*0002*/ 	.short	(.L_1 - .L_0)
	.align		4
.L_0:
        /*0004*/ 	.word	index@(_Z9mulKernelPdPKdS1_)
        /*0008*/ 	.word	0x0000000e


	//----- nvinfo : EIATTR_FRAME_SIZE
	.align		4
.L_1:
        /*000c*/ 	.byte	0x04, 0x11
        /*000e*/ 	.short	(.L_3 - .L_2)
	.align		4
.L_2:
        /*0010*/ 	.word	index@(_Z9mulKernelPdPKdS1_)
        /*0014*/ 	.word	0x00000000


	//----- nvinfo : EIATTR_MIN_STACK_SIZE
	.align		4
.L_3:
        /*0018*/ 	.byte	0x04, 0x12
        /*001a*/ 	.short	(.L_5 - .L_4)
	.align		4
.L_4:
        /*001c*/ 	.word	index@(_Z9mulKernelPdPKdS1_)
        /*0020*/ 	.word	0x00000000
.L_5:


//--------------------- .nv.compat                --------------------------
	.section	.nv.compat,"",@"SHT_CUDA_COMPAT_INFO"
	.align	4
        /*0000*/ 	.byte	0x02, 0x09, 0x00, 0x00, 0x02, 0x02, 0x01, 0x00, 0x02, 0x05, 0x05, 0x00, 0x03, 0x07, 0x01, 0x01
        /*0010*/ 	.byte	0x02, 0x03, 0x00, 0x00, 0x02, 0x06, 0x01, 0x00, 0x04, 0x0b, 0x08, 0x00, 0x01, 0x00, 0x00, 0x00
        /*0020*/ 	.byte	0x00, 0x00, 0x00, 0x00


//--------------------- .nv.info._Z9mulKernelPdPKdS1_ --------------------------
	.section	.nv.info._Z9mulKernelPdPKdS1_,"",@"SHT_CUDA_INFO"
	.sectionflags	@""
	.align	4


	//----- nvinfo : EIATTR_CUDA_API_VERSION
	.align		4
        /*0000*/ 	.byte	0x04, 0x37
        /*0002*/ 	.short	(.L_7 - .L_6)
.L_6:
        /*0004*/ 	.word	0x00000082


	//----- nvinfo : EIATTR_KPARAM_INFO
	.align		4
.L_7:
        /*0008*/ 	.byte	0x04, 0x17
        /*000a*/ 	.short	(.L_9 - .L_8)
.L_8:
        /*000c*/ 	.word	0x00000000
        /*0010*/ 	.short	0x0002
        /*0012*/ 	.short	0x0010
        /*0014*/ 	.byte	0x00, 0xf5, 0x21, 0x00


	//----- nvinfo : EIATTR_KPARAM_INFO
	.align		4
.L_9:
        /*0018*/ 	.byte	0x04, 0x17
        /*001a*/ 	.short	(.L_11 - .L_10)
.L_10:
        /*001c*/ 	.word	0x00000000
        /*0020*/ 	.short	0x0001
        /*0022*/ 	.short	0x0008
        /*0024*/ 	.byte	0x00, 0xf5, 0x21, 0x00


	//----- nvinfo : EIATTR_KPARAM_INFO
	.align		4
.L_11:
        /*0028*/ 	.byte	0x04, 0x17
        /*002a*/ 	.short	(.L_13 - .L_12)
.L_12:
        /*002c*/ 	.word	0x00000000
        /*0030*/ 	.short	0x0000
        /*0032*/ 	.short	0x0000
        /*0034*/ 	.byte	0x00, 0xf5, 0x21, 0x00


	//----- nvinfo : EIATTR_SPARSE_MMA_MASK
	.align		4
.L_13:
        /*0038*/ 	.byte	0x03, 0x50
        /*003a*/ 	.short	0x0000


	//----- nvinfo : EIATTR_MAXREG_COUNT
	.align		4
        /*003c*/ 	.byte	0x03, 0x1b
        /*003e*/ 	.short	0x00ff


	//----- nvinfo : EIATTR_MERCURY_ISA_VERSION
	.align		4
        /*0040*/ 	.byte	0x03, 0x5f
        /*0042*/ 	.short	0x0101


	//----- nvinfo : EIATTR_VRC_CTA_INIT_COUNT
	.align		4
        /*0044*/ 	.byte	0x02, 0x4a
	.zero		1
	.zero		1


	//----- nvinfo : EIATTR_EXIT_INSTR_OFFSETS
	.align		4
        /*0048*/ 	.byte	0x04, 0x1c
        /*004a*/ 	.short	(.L_15 - .L_14)


	//   ....[0]....
.L_14:
        /*004c*/ 	.word	0x000000d0


	//----- nvinfo : EIATTR_CBANK_PARAM_SIZE
	.align		4
.L_15:
        /*0050*/ 	.byte	0x03, 0x19
        /*0052*/ 	.short	0x0018


	//----- nvinfo : EIATTR_PARAM_CBANK
	.align		4
        /*0054*/ 	.byte	0x04, 0x0a
        /*0056*/ 	.short	(.L_17 - .L_16)
	.align		4
.L_16:
        /*0058*/ 	.word	index@(.nv.constant0._Z9mulKernelPdPKdS1_)
        /*005c*/ 	.short	0x0380
        /*005e*/ 	.short	0x0018


	//----- nvinfo : EIATTR_SW_WAR
	.align		4
.L_17:
        /*0060*/ 	.byte	0x04, 0x36
        /*0062*/ 	.short	(.L_19 - .L_18)
.L_18:
        /*0064*/ 	.word	0x00000008
.L_19:


//--------------------- .nv.callgraph             --------------------------
	.section	.nv.callgraph,"",@"SHT_CUDA_CALLGRAPH"
	.align	4
	.sectionentsize	8
	.align		4
        /*0000*/ 	.word	0x00000000
	.align		4
        /*0004*/ 	.word	0xffffffff
	.align		4
        /*0008*/ 	.word	0x00000000
	.align		4
        /*000c*/ 	.word	0xfffffffe
	.align		4
        /*0010*/ 	.word	0x00000000
	.align		4
        /*0014*/ 	.word	0xfffffffd
	.align		4
        /*0018*/ 	.word	0x00000000
	.align		4
        /*001c*/ 	.word	0xfffffffc


//--------------------- .text._Z9mulKernelPdPKdS1_ --------------------------
	.section	.text._Z9mulKernelPdPKdS1_,"ax",@progbits
	.align	128
        .global         _Z9mulKernelPdPKdS1_
        .type           _Z9mulKernelPdPKdS1_,@function
        .size           _Z9mulKernelPdPKdS1_,(.L_x_1 - _Z9mulKernelPdPKdS1_)
        .other          _Z9mulKernelPdPKdS1_,@"STO_CUDA_ENTRY STV_DEFAULT"
_Z9mulKernelPdPKdS1_:
.text._Z9mulKernelPdPKdS1_:
[----:B------:R-:W-:Y:S01]  /*0000*/  LDC R1, c[0x0][0x37c] ;  /* 0x0000df00ff017b82 */ /* 0x000fe20000000800 */
[----:B------:R-:W0:Y:S07]  /*0010*/  S2R R11, SR_TID.X ;  /* 0x00000000000b7919 */ /* 0x000e2e0000002100 */
[----:B------:R-:W0:Y:S01]  /*0020*/  LDC.64 R2, c[0x0][0x388] ;  /* 0x0000e200ff027b82 */ /* 0x000e220000000a00 */
[----:B------:R-:W1:Y:S07]  /*0030*/  LDCU.64 UR4, c[0x0][0x358] ;  /* 0x00006b00ff0477ac */ /* 0x000e6e0008000a00 */
[----:B------:R-:W2:Y:S08]  /*0040*/  LDC.64 R4, c[0x0][0x390] ;  /* 0x0000e400ff047b82 */ /* 0x000eb00000000a00 */
[----:B------:R-:W3:Y:S01]  /*0050*/  LDC.64 R8, c[0x0][0x380] ;  /* 0x0000e000ff087b82 */ /* 0x000ee20000000a00 */
[----:B0-----:R-:W-:-:S04]  /*0060*/  IMAD.WIDE.U32 R2, R11, 0x8, R2 ;  /* 0x000000080b027825 */ /* 0x001fc800078e0002 */
[C---:B--2---:R-:W-:Y:S02]  /*0070*/  IMAD.WIDE.U32 R4, R11.reuse, 0x8, R4 ;  /* 0x000000080b047825 */ /* 0x044fe400078e0004 */
[----:B-1----:R-:W2:Y:S04]  /*0080*/  LDG.E.64 R2, desc[UR4][R2.64] ;  /* 0x0000000402027981 */ /* 0x002ea8000c1e1b00 */
[----:B------:R-:W2:Y:S01]  /*0090*/  LDG.E.64 R4, desc[UR4][R4.64] ;  /* 0x0000000404047981 */ /* 0x000ea2000c1e1b00 */
[----:B---3--:R-:W-:Y:S01]  /*00a0*/  IMAD.WIDE.U32 R8, R11, 0x8, R8 ;  /* 0x000000080b087825 */ /* 0x008fe200078e0008 */
[----:B--2---:R-:W-:-:S07]  /*00b0*/  DMUL R6, R2, R4 ;  /* 0x0000000402067228 */ /* 0x004fce0000000000 */
[----:B------:R-:W-:Y:S01]  /*00c0*/  STG.E.64 desc[UR4][R8.64], R6 ;  /* 0x0000000608007986 */ /* 0x000fe2000c101b04 */
[----:B------:R-:W-:Y:S05]  /*00d0*/  EXIT ;  /* 0x000000000000794d */ /* 0x000fea0003800000 */
.L_x_0:
[----:B------:R-:W-:-:S00]  /*00e0*/  BRA `(.L_x_0) ;  /* 0xfffffffc00fc7947 */ /* 0x000fc0000383ffff */
[----:B------:R-:W-:-:S00]  /*00f0*/  NOP ;  /* 0x0000000000007918 */ /* 0x000fc00000000000 */
        /* <DEDUP_REMOVED lines=8> */
.L_x_1:


//--------------------- .nv.shared.reserved.0     --------------------------
	.section	.nv.shared.reserved.0,"aw",@nobits
	.weak		__nv_reservedSMEM_offset_0_alias
	.size		__nv_reservedSMEM_offset_0_alias, 0, 64
	.other		__nv_reservedSMEM_offset_0_alias,@"STO_CUDA_RESERVED_SHARED STV_DEFAULT"
__nv_reservedSMEM_offset_0_alias:
	.zero		0
	.zero		64


//--------------------- .nv.constant0._Z9mulKernelPdPKdS1_ --------------------------
	.section	.nv.constant0._Z9mulKernelPdPKdS1_,"a",@progbits
	.sectionflags	@""
	.align	4
.nv.constant0._Z9mulKernelPdPKdS1_:
	.zero		920


//--------------------- SYMBOLS --------------------------

	.type		.nv.reservedSmem.offset0,@object
	.size		.nv.reservedSmem.offset0,0x4
